//
// Generated by NVIDIA NVVM Compiler
//
// Compiler Build ID: CL-36424714
// Cuda compilation tools, release 13.0, V13.0.88
// Based on NVVM 20.0.0
//

.version 9.0
.target sm_100
.address_size 64

	// .globl	_Z18compute_b_minus_RxPdS_S_S_Piii

.visible .entry _Z18compute_b_minus_RxPdS_S_S_Piii(
	.param .u64 .ptr .align 1 _Z18compute_b_minus_RxPdS_S_S_Piii_param_0,
	.param .u64 .ptr .align 1 _Z18compute_b_minus_RxPdS_S_S_Piii_param_1,
	.param .u64 .ptr .align 1 _Z18compute_b_minus_RxPdS_S_S_Piii_param_2,
	.param .u64 .ptr .align 1 _Z18compute_b_minus_RxPdS_S_S_Piii_param_3,
	.param .u64 .ptr .align 1 _Z18compute_b_minus_RxPdS_S_S_Piii_param_4,
	.param .u32 _Z18compute_b_minus_RxPdS_S_S_Piii_param_5,
	.param .u32 _Z18compute_b_minus_RxPdS_S_S_Piii_param_6
)
{
	.reg .pred 	%p<17>;
	.reg .b32 	%r<76>;
	.reg .b64 	%rd<73>;
	.reg .b64 	%fd<60>;

	ld.param.u64 	%rd7, [_Z18compute_b_minus_RxPdS_S_S_Piii_param_0];
	ld.param.u64 	%rd8, [_Z18compute_b_minus_RxPdS_S_S_Piii_param_1];
	ld.param.u64 	%rd9, [_Z18compute_b_minus_RxPdS_S_S_Piii_param_2];
	ld.param.u64 	%rd10, [_Z18compute_b_minus_RxPdS_S_S_Piii_param_3];
	ld.param.u64 	%rd11, [_Z18compute_b_minus_RxPdS_S_S_Piii_param_4];
	ld.param.u32 	%r27, [_Z18compute_b_minus_RxPdS_S_S_Piii_param_5];
	ld.param.u32 	%r28, [_Z18compute_b_minus_RxPdS_S_S_Piii_param_6];
	cvta.to.global.u64 	%rd1, %rd8;
	cvta.to.global.u64 	%rd2, %rd10;
	cvta.to.global.u64 	%rd3, %rd11;
	cvta.to.global.u64 	%rd4, %rd7;
	cvta.to.global.u64 	%rd5, %rd9;
	mov.u32 	%r29, %ctaid.x;
	mov.u32 	%r30, %ntid.x;
	mov.u32 	%r31, %tid.x;
	mad.lo.s32 	%r74, %r29, %r30, %r31;
	mov.u32 	%r32, %nctaid.x;
	mul.lo.s32 	%r2, %r32, %r30;
	setp.ge.s32 	%p1, %r74, %r28;
	@%p1 bra 	$L__BB0_21;
	setp.lt.s32 	%p2, %r27, 1;
	@%p2 bra 	$L__BB0_15;
	and.b32  	%r3, %r27, 7;
$L__BB0_3:
	setp.lt.u32 	%p8, %r27, 8;
	mul.wide.s32 	%rd25, %r74, 8;
	add.s64 	%rd26, %rd5, %rd25;
	ld.global.f64 	%fd57, [%rd26];
	add.s64 	%rd6, %rd4, %rd25;
	st.global.f64 	[%rd6], %fd57;
	mul.lo.s32 	%r5, %r74, %r27;
	mov.b32 	%r70, 0;
	@%p8 bra 	$L__BB0_6;
	and.b32  	%r44, %r27, 2147483640;
	neg.s32 	%r68, %r44;
	mov.u32 	%r67, %r5;
$L__BB0_5:
	.pragma "nounroll";
	and.b32  	%r70, %r27, 2147483640;
	mul.wide.s32 	%rd27, %r67, 4;
	add.s64 	%rd28, %rd3, %rd27;
	mul.wide.s32 	%rd29, %r67, 8;
	add.s64 	%rd30, %rd2, %rd29;
	ld.global.u32 	%r45, [%rd28];
	ld.global.f64 	%fd14, [%rd30];
	mul.wide.s32 	%rd31, %r45, 8;
	add.s64 	%rd32, %rd1, %rd31;
	ld.global.f64 	%fd15, [%rd32];
	fma.rn.f64 	%fd16, %fd14, %fd15, %fd57;
	st.global.f64 	[%rd6], %fd16;
	ld.global.u32 	%r46, [%rd28+4];
	ld.global.f64 	%fd17, [%rd30+8];
	mul.wide.s32 	%rd33, %r46, 8;
	add.s64 	%rd34, %rd1, %rd33;
	ld.global.f64 	%fd18, [%rd34];
	fma.rn.f64 	%fd19, %fd17, %fd18, %fd16;
	st.global.f64 	[%rd6], %fd19;
	ld.global.u32 	%r47, [%rd28+8];
	ld.global.f64 	%fd20, [%rd30+16];
	mul.wide.s32 	%rd35, %r47, 8;
	add.s64 	%rd36, %rd1, %rd35;
	ld.global.f64 	%fd21, [%rd36];
	fma.rn.f64 	%fd22, %fd20, %fd21, %fd19;
	st.global.f64 	[%rd6], %fd22;
	ld.global.u32 	%r48, [%rd28+12];
	ld.global.f64 	%fd23, [%rd30+24];
	mul.wide.s32 	%rd37, %r48, 8;
	add.s64 	%rd38, %rd1, %rd37;
	ld.global.f64 	%fd24, [%rd38];
	fma.rn.f64 	%fd25, %fd23, %fd24, %fd22;
	st.global.f64 	[%rd6], %fd25;
	ld.global.u32 	%r49, [%rd28+16];
	ld.global.f64 	%fd26, [%rd30+32];
	mul.wide.s32 	%rd39, %r49, 8;
	add.s64 	%rd40, %rd1, %rd39;
	ld.global.f64 	%fd27, [%rd40];
	fma.rn.f64 	%fd28, %fd26, %fd27, %fd25;
	st.global.f64 	[%rd6], %fd28;
	ld.global.u32 	%r50, [%rd28+20];
	ld.global.f64 	%fd29, [%rd30+40];
	mul.wide.s32 	%rd41, %r50, 8;
	add.s64 	%rd42, %rd1, %rd41;
	ld.global.f64 	%fd30, [%rd42];
	fma.rn.f64 	%fd31, %fd29, %fd30, %fd28;
	st.global.f64 	[%rd6], %fd31;
	ld.global.u32 	%r51, [%rd28+24];
	ld.global.f64 	%fd32, [%rd30+48];
	mul.wide.s32 	%rd43, %r51, 8;
	add.s64 	%rd44, %rd1, %rd43;
	ld.global.f64 	%fd33, [%rd44];
	fma.rn.f64 	%fd34, %fd32, %fd33, %fd31;
	st.global.f64 	[%rd6], %fd34;
	ld.global.u32 	%r52, [%rd28+28];
	ld.global.f64 	%fd35, [%rd30+56];
	mul.wide.s32 	%rd45, %r52, 8;
	add.s64 	%rd46, %rd1, %rd45;
	ld.global.f64 	%fd36, [%rd46];
	fma.rn.f64 	%fd57, %fd35, %fd36, %fd34;
	st.global.f64 	[%rd6], %fd57;
	add.s32 	%r68, %r68, 8;
	add.s32 	%r67, %r67, 8;
	setp.eq.s32 	%p9, %r68, 0;
	@%p9 bra 	$L__BB0_6;
	bra.uni 	$L__BB0_5;
$L__BB0_6:
	setp.eq.s32 	%p10, %r3, 0;
	@%p10 bra 	$L__BB0_14;
	add.s32 	%r53, %r3, -1;
	setp.lt.u32 	%p11, %r53, 3;
	@%p11 bra 	$L__BB0_9;
	add.s32 	%r54, %r70, %r5;
	mul.wide.s32 	%rd47, %r54, 4;
	add.s64 	%rd48, %rd3, %rd47;
	ld.global.u32 	%r55, [%rd48];
	mul.wide.s32 	%rd49, %r54, 8;
	add.s64 	%rd50, %rd2, %rd49;
	ld.global.f64 	%fd37, [%rd50];
	mul.wide.s32 	%rd51, %r55, 8;
	add.s64 	%rd52, %rd1, %rd51;
	ld.global.f64 	%fd38, [%rd52];
	fma.rn.f64 	%fd39, %fd37, %fd38, %fd57;
	st.global.f64 	[%rd6], %fd39;
	ld.global.u32 	%r56, [%rd48+4];
	ld.global.f64 	%fd40, [%rd50+8];
	mul.wide.s32 	%rd53, %r56, 8;
	add.s64 	%rd54, %rd1, %rd53;
	ld.global.f64 	%fd41, [%rd54];
	fma.rn.f64 	%fd42, %fd40, %fd41, %fd39;
	st.global.f64 	[%rd6], %fd42;
	ld.global.u32 	%r57, [%rd48+8];
	ld.global.f64 	%fd43, [%rd50+16];
	mul.wide.s32 	%rd55, %r57, 8;
	add.s64 	%rd56, %rd1, %rd55;
	ld.global.f64 	%fd44, [%rd56];
	fma.rn.f64 	%fd45, %fd43, %fd44, %fd42;
	st.global.f64 	[%rd6], %fd45;
	ld.global.u32 	%r58, [%rd48+12];
	ld.global.f64 	%fd46, [%rd50+24];
	mul.wide.s32 	%rd57, %r58, 8;
	add.s64 	%rd58, %rd1, %rd57;
	ld.global.f64 	%fd47, [%rd58];
	fma.rn.f64 	%fd57, %fd46, %fd47, %fd45;
	st.global.f64 	[%rd6], %fd57;
	add.s32 	%r70, %r70, 4;
$L__BB0_9:
	and.b32  	%r59, %r27, 3;
	setp.eq.s32 	%p12, %r59, 0;
	@%p12 bra 	$L__BB0_14;
	setp.eq.s32 	%p13, %r59, 1;
	@%p13 bra 	$L__BB0_12;
	add.s32 	%r60, %r70, %r5;
	mul.wide.s32 	%rd59, %r60, 4;
	add.s64 	%rd60, %rd3, %rd59;
	ld.global.u32 	%r61, [%rd60];
	mul.wide.s32 	%rd61, %r60, 8;
	add.s64 	%rd62, %rd2, %rd61;
	ld.global.f64 	%fd48, [%rd62];
	mul.wide.s32 	%rd63, %r61, 8;
	add.s64 	%rd64, %rd1, %rd63;
	ld.global.f64 	%fd49, [%rd64];
	fma.rn.f64 	%fd50, %fd48, %fd49, %fd57;
	st.global.f64 	[%rd6], %fd50;
	ld.global.u32 	%r62, [%rd60+4];
	ld.global.f64 	%fd51, [%rd62+8];
	mul.wide.s32 	%rd65, %r62, 8;
	add.s64 	%rd66, %rd1, %rd65;
	ld.global.f64 	%fd52, [%rd66];
	fma.rn.f64 	%fd57, %fd51, %fd52, %fd50;
	st.global.f64 	[%rd6], %fd57;
	add.s32 	%r70, %r70, 2;
$L__BB0_12:
	and.b32  	%r63, %r27, 1;
	setp.eq.b32 	%p14, %r63, 1;
	not.pred 	%p15, %p14;
	@%p15 bra 	$L__BB0_14;
	add.s32 	%r64, %r70, %r5;
	mul.wide.s32 	%rd67, %r64, 4;
	add.s64 	%rd68, %rd3, %rd67;
	ld.global.u32 	%r65, [%rd68];
	mul.wide.s32 	%rd69, %r64, 8;
	add.s64 	%rd70, %rd2, %rd69;
	ld.global.f64 	%fd53, [%rd70];
	mul.wide.s32 	%rd71, %r65, 8;
	add.s64 	%rd72, %rd1, %rd71;
	ld.global.f64 	%fd54, [%rd72];
	fma.rn.f64 	%fd55, %fd53, %fd54, %fd57;
	st.global.f64 	[%rd6], %fd55;
$L__BB0_14:
	add.s32 	%r74, %r74, %r2;
	setp.lt.s32 	%p16, %r74, %r28;
	@%p16 bra 	$L__BB0_3;
	bra.uni 	$L__BB0_21;
$L__BB0_15:
	add.s32 	%r33, %r74, %r2;
	max.s32 	%r34, %r28, %r33;
	setp.lt.s32 	%p3, %r33, %r28;
	selp.u32 	%r35, 1, 0, %p3;
	add.s32 	%r36, %r33, %r35;
	sub.s32 	%r37, %r34, %r36;
	div.u32 	%r38, %r37, %r2;
	add.s32 	%r18, %r38, %r35;
	and.b32  	%r39, %r18, 3;
	setp.eq.s32 	%p4, %r39, 3;
	@%p4 bra 	$L__BB0_18;
	add.s32 	%r41, %r18, 1;
	and.b32  	%r19, %r41, 3;
	mov.b32 	%r73, 0;
$L__BB0_17:
	.pragma "nounroll";
	mul.wide.s32 	%rd12, %r74, 8;
	add.s64 	%rd13, %rd5, %rd12;
	ld.global.f64 	%fd9, [%rd13];
	add.s64 	%rd14, %rd4, %rd12;
	st.global.f64 	[%rd14], %fd9;
	add.s32 	%r74, %r74, %r2;
	add.s32 	%r73, %r73, 1;
	setp.ne.s32 	%p5, %r73, %r19;
	@%p5 bra 	$L__BB0_17;
$L__BB0_18:
	setp.lt.u32 	%p6, %r18, 3;
	@%p6 bra 	$L__BB0_21;
	mul.wide.s32 	%rd18, %r2, 8;
	shl.b32 	%r42, %r2, 2;
$L__BB0_20:
	mul.wide.s32 	%rd15, %r74, 8;
	add.s64 	%rd16, %rd5, %rd15;
	ld.global.f64 	%fd10, [%rd16];
	add.s64 	%rd17, %rd4, %rd15;
	st.global.f64 	[%rd17], %fd10;
	add.s64 	%rd19, %rd16, %rd18;
	ld.global.f64 	%fd11, [%rd19];
	add.s64 	%rd20, %rd17, %rd18;
	st.global.f64 	[%rd20], %fd11;
	add.s64 	%rd21, %rd19, %rd18;
	ld.global.f64 	%fd12, [%rd21];
	add.s64 	%rd22, %rd20, %rd18;
	st.global.f64 	[%rd22], %fd12;
	add.s64 	%rd23, %rd21, %rd18;
	ld.global.f64 	%fd13, [%rd23];
	add.s64 	%rd24, %rd22, %rd18;
	st.global.f64 	[%rd24], %fd13;
	add.s32 	%r74, %r42, %r74;
	setp.lt.s32 	%p7, %r74, %r28;
	@%p7 bra 	$L__BB0_20;
$L__BB0_21:
	ret;

}


// ===== COMPILED SASS (sm_100) =====

	.target	sm_100

	.elftype	@"ET_EXEC"


//--------------------- .note.nv.tkinfo           --------------------------
	.section	.note.nv.tkinfo,"",@"SHT_NOTE"
	.sectionflags	@"SHF_NOTE_NV_TKINFO"
	.tkinfo
        /*0018*/ 	.word	0x00000002
        /*0030*/ 	.string	""
        /*0030*/ 	.string	"ptxas"
        /*0030*/ 	.string	"Cuda compilation tools, release 13.0, V13.0.88"
        /*0030*/ 	.string	"Build cuda_13.0.r13.0/compiler.36424714_0"
        /*0030*/ 	.string	"-arch sm_100 -m 64 "



//--------------------- .note.nv.cuinfo           --------------------------
	.section	.note.nv.cuinfo,"",@"SHT_NOTE"
	.sectionflags	@"SHF_NOTE_NV_CUINFO"
        /*0018*/ 	.short	0x0002
        /*001a*/ 	.short	0x0064
        /*001c*/ 	.short	0x0082
	.zero		2


//--------------------- .nv.info                  --------------------------
	.section	.nv.info,"",@"SHT_CUDA_INFO"
	.align	4


	//----- nvinfo : EIATTR_REGCOUNT
	.align		4
        /*0000*/ 	.byte	0x04, 0x2f
        /*0002*/ 	.short	(.L_1 - .L_0)
	.align		4
.L_0:
        /*0004*/ 	.word	index@(_Z18compute_b_minus_RxPdS_S_S_Piii)
        /*0008*/ 	.word	0x0000001e


	//----- nvinfo : EIATTR_FRAME_SIZE
	.align		4
.L_1:
        /*000c*/ 	.byte	0x04, 0x11
        /*000e*/ 	.short	(.L_3 - .L_2)
	.align		4
.L_2:
        /*0010*/ 	.word	index@(_Z18compute_b_minus_RxPdS_S_S_Piii)
        /*0014*/ 	.word	0x00000000


	//----- nvinfo : EIATTR_MIN_STACK_SIZE
	.align		4
.L_3:
        /*0018*/ 	.byte	0x04, 0x12
        /*001a*/ 	.short	(.L_5 - .L_4)
	.align		4
.L_4:
        /*001c*/ 	.word	index@(_Z18compute_b_minus_RxPdS_S_S_Piii)
        /*0020*/ 	.word	0x00000000
.L_5:


//--------------------- .nv.compat                --------------------------
	.section	.nv.compat,"",@"SHT_CUDA_COMPAT_INFO"
	.align	4
        /*0000*/ 	.byte	0x02, 0x09, 0x00, 0x00, 0x02, 0x02, 0x01, 0x00, 0x02, 0x05, 0x05, 0x00, 0x03, 0x07, 0x01, 0x01
        /*0010*/ 	.byte	0x02, 0x03, 0x00, 0x00, 0x02, 0x06, 0x01, 0x00, 0x04, 0x0b, 0x08, 0x00, 0x01, 0x00, 0x00, 0x00
        /*0020*/ 	.byte	0x00, 0x00, 0x00, 0x00


//--------------------- .nv.info._Z18compute_b_minus_RxPdS_S_S_Piii --------------------------
	.section	.nv.info._Z18compute_b_minus_RxPdS_S_S_Piii,"",@"SHT_CUDA_INFO"
	.sectionflags	@""
	.align	4


	//----- nvinfo : EIATTR_CUDA_API_VERSION
	.align		4
        /*0000*/ 	.byte	0x04, 0x37
        /*0002*/ 	.short	(.L_7 - .L_6)
.L_6:
        /*0004*/ 	.word	0x00000082


	//----- nvinfo : EIATTR_KPARAM_INFO
	.align		4
.L_7:
        /*0008*/ 	.byte	0x04, 0x17
        /*000a*/ 	.short	(.L_9 - .L_8)
.L_8:
        /*000c*/ 	.word	0x00000000
        /*0010*/ 	.short	0x0006
        /*0012*/ 	.short	0x002c
        /*0014*/ 	.byte	0x00, 0xf0, 0x11, 0x00


	//----- nvinfo : EIATTR_KPARAM_INFO
	.align		4
.L_9:
        /*0018*/ 	.byte	0x04, 0x17
        /*001a*/ 	.short	(.L_11 - .L_10)
.L_10:
        /*001c*/ 	.word	0x00000000
        /*0020*/ 	.short	0x0005
        /*0022*/ 	.short	0x0028
        /*0024*/ 	.byte	0x00, 0xf0, 0x11, 0x00


	//----- nvinfo : EIATTR_KPARAM_INFO
	.align		4
.L_11:
        /*0028*/ 	.byte	0x04, 0x17
        /*002a*/ 	.short	(.L_13 - .L_12)
.L_12:
        /*002c*/ 	.word	0x00000000
        /*0030*/ 	.short	0x0004
        /*0032*/ 	.short	0x0020
        /*0034*/ 	.byte	0x00, 0xf5, 0x21, 0x00


	//----- nvinfo : EIATTR_KPARAM_INFO
	.align		4
.L_13:
        /*0038*/ 	.byte	0x04, 0x17
        /*003a*/ 	.short	(.L_15 - .L_14)
.L_14:
        /*003c*/ 	.word	0x00000000
        /*0040*/ 	.short	0x0003
        /*0042*/ 	.short	0x0018
        /*0044*/ 	.byte	0x00, 0xf5, 0x21, 0x00


	//----- nvinfo : EIATTR_KPARAM_INFO
	.align		4
.L_15:
        /*0048*/ 	.byte	0x04, 0x17
        /*004a*/ 	.short	(.L_17 - .L_16)
.L_16:
        /*004c*/ 	.word	0x00000000
        /*0050*/ 	.short	0x0002
        /*0052*/ 	.short	0x0010
        /*0054*/ 	.byte	0x00, 0xf5, 0x21, 0x00


	//----- nvinfo : EIATTR_KPARAM_INFO
	.align		4
.L_17:
        /*0058*/ 	.byte	0x04, 0x17
        /*005a*/ 	.short	(.L_19 - .L_18)
.L_18:
        /*005c*/ 	.word	0x00000000
        /*0060*/ 	.short	0x0001
        /*0062*/ 	.short	0x0008
        /*0064*/ 	.byte	0x00, 0xf5, 0x21, 0x00


	//----- nvinfo : EIATTR_KPARAM_INFO
	.align		4
.L_19:
        /*0068*/ 	.byte	0x04, 0x17
        /*006a*/ 	.short	(.L_21 - .L_20)
.L_20:
        /*006c*/ 	.word	0x00000000
        /*0070*/ 	.short	0x0000
        /*0072*/ 	.short	0x0000
        /*0074*/ 	.byte	0x00, 0xf5, 0x21, 0x00


	//----- nvinfo : EIATTR_SPARSE_MMA_MASK
	.align		4
.L_21:
        /*0078*/ 	.byte	0x03, 0x50
        /*007a*/ 	.short	0x0000


	//----- nvinfo : EIATTR_MAXREG_COUNT
	.align		4
        /*007c*/ 	.byte	0x03, 0x1b
        /*007e*/ 	.short	0x00ff


	//----- nvinfo : EIATTR_MERCURY_ISA_VERSION
	.align		4
        /*0080*/ 	.byte	0x03, 0x5f
        /*0082*/ 	.short	0x0101


	//----- nvinfo : EIATTR_VRC_CTA_INIT_COUNT
	.align		4
        /*0084*/ 	.byte	0x02, 0x4a
	.zero		1
	.zero		1


	//----- nvinfo : EIATTR_EXIT_INSTR_OFFSETS
	.align		4
        /*0088*/ 	.byte	0x04, 0x1c
        /*008a*/ 	.short	(.L_23 - .L_22)


	//   ....[0]....
.L_22:
        /*008c*/ 	.word	0x00000090


	//   ....[1]....
        /*0090*/ 	.word	0x00000a20


	//   ....[2]....
        /*0094*/ 	.word	0x00000d00


	//   ....[3]....
        /*0098*/ 	.word	0x00000e40


	//----- nvinfo : EIATTR_CRS_STACK_SIZE
	.align		4
.L_23:
        /*009c*/ 	.byte	0x04, 0x1e
        /*009e*/ 	.short	(.L_25 - .L_24)
.L_24:
        /*00a0*/ 	.word	0x00000000


	//----- nvinfo : EIATTR_CBANK_PARAM_SIZE
	.align		4
.L_25:
        /*00a4*/ 	.byte	0x03, 0x19
        /*00a6*/ 	.short	0x0030


	//----- nvinfo : EIATTR_PARAM_CBANK
	.align		4
        /*00a8*/ 	.byte	0x04, 0x0a
        /*00aa*/ 	.short	(.L_27 - .L_26)
	.align		4
.L_26:
        /*00ac*/ 	.word	index@(.nv.constant0._Z18compute_b_minus_RxPdS_S_S_Piii)
        /*00b0*/ 	.short	0x0380
        /*00b2*/ 	.short	0x0030


	//----- nvinfo : EIATTR_SW_WAR
	.align		4
.L_27:
        /*00b4*/ 	.byte	0x04, 0x36
        /*00b6*/ 	.short	(.L_29 - .L_28)
.L_28:
        /*00b8*/ 	.word	0x00000008
.L_29:


//--------------------- .nv.callgraph             --------------------------
	.section	.nv.callgraph,"",@"SHT_CUDA_CALLGRAPH"
	.align	4
	.sectionentsize	8
	.align		4
        /*0000*/ 	.word	0x00000000
	.align		4
        /*0004*/ 	.word	0xffffffff
	.align		4
        /*0008*/ 	.word	0x00000000
	.align		4
        /*000c*/ 	.word	0xfffffffe
	.align		4
        /*0010*/ 	.word	0x00000000
	.align		4
        /*0014*/ 	.word	0xfffffffd
	.align		4
        /*0018*/ 	.word	0x00000000
	.align		4
        /*001c*/ 	.word	0xfffffffc


//--------------------- .text._Z18compute_b_minus_RxPdS_S_S_Piii --------------------------
	.section	.text._Z18compute_b_minus_RxPdS_S_S_Piii,"ax",@progbits
	.align	128
        .global         _Z18compute_b_minus_RxPdS_S_S_Piii
        .type           _Z18compute_b_minus_RxPdS_S_S_Piii,@function
        .size           _Z18compute_b_minus_RxPdS_S_S_Piii,(.L_x_11 - _Z18compute_b_minus_RxPdS_S_S_Piii)
        .other          _Z18compute_b_minus_RxPdS_S_S_Piii,@"STO_CUDA_ENTRY STV_DEFAULT"
_Z18compute_b_minus_RxPdS_S_S_Piii:
.text._Z18compute_b_minus_RxPdS_S_S_Piii:
[----:B------:R-:W-:Y:S01]  /*0000*/  LDC R1, c[0x0][0x37c] ;  /* 0x0000df00ff017b82 */ /* 0x000fe20000000800 */
[----:B------:R-:W0:Y:S07]  /*0010*/  S2R R11, SR_TID.X ;  /* 0x00000000000b7919 */ /* 0x000e2e0000002100 */
[----:B------:R-:W0:Y:S01]  /*0020*/  S2UR UR4, SR_CTAID.X ;  /* 0x00000000000479c3 */ /* 0x000e220000002500 */
[----:B------:R-:W1:Y:S07]  /*0030*/  LDCU UR8, c[0x0][0x3ac] ;  /* 0x00007580ff0877ac */ /* 0x000e6e0008000800 */
[----:B------:R-:W0:Y:S01]  /*0040*/  LDC R0, c[0x0][0x360] ;  /* 0x0000d800ff007b82 */ /* 0x000e220000000800 */
[----:B------:R-:W2:Y:S01]  /*0050*/  LDCU UR5, c[0x0][0x370] ;  /* 0x00006e00ff0577ac */ /* 0x000ea20008000800 */
[----:B0-----:R-:W-:-:S02]  /*0060*/  IMAD R11, R0, UR4, R11 ;  /* 0x00000004000b7c24 */ /* 0x001fc4000f8e020b */
[----:B--2---:R-:W-:-:S03]  /*0070*/  IMAD R0, R0, UR5, RZ ;  /* 0x0000000500007c24 */ /* 0x004fc6000f8e02ff */
[----:B-1----:R-:W-:-:S13]  /*0080*/  ISETP.GE.AND P0, PT, R11, UR8, PT ;  /* 0x000000080b007c0c */ /* 0x002fda000bf06270 */
[----:B------:R-:W-:Y:S05]  /*0090*/  @P0 EXIT ;  /* 0x000000000000094d */ /* 0x000fea0003800000 */
[----:B------:R-:W0:Y:S01]  /*00a0*/  LDCU UR4, c[0x0][0x3a8] ;  /* 0x00007500ff0477ac */ /* 0x000e220008000800 */
[----:B------:R-:W1:Y:S01]  /*00b0*/  LDCU.64 UR6, c[0x0][0x358] ;  /* 0x00006b00ff0677ac */ /* 0x000e620008000a00 */
[----:B0-----:R-:W-:-:S09]  /*00c0*/  UISETP.GE.AND UP0, UPT, UR4, 0x1, UPT ;  /* 0x000000010400788c */ /* 0x001fd2000bf06270 */
[----:B-1----:R-:W-:Y:S05]  /*00d0*/  BRA.U !UP0, `(.L_x_0) ;  /* 0x0000000908547547 */ /* 0x002fea000b800000 */
[----:B------:R-:W-:-:S12]  /*00e0*/  ULOP3.LUT UR4, UR4, 0x7, URZ, 0xc0, !UPT ;  /* 0x0000000704047892 */ /* 0x000fd8000f8ec0ff */
.L_x_5:
[----:B0123--:R-:W0:Y:S08]  /*00f0*/  LDC.64 R16, c[0x0][0x390] ;  /* 0x0000e400ff107b82 */ /* 0x00fe300000000a00 */
[----:B------:R-:W1:Y:S08]  /*0100*/  LDC.64 R2, c[0x0][0x380] ;  /* 0x0000e000ff027b82 */ /* 0x000e700000000a00 */
[----:B------:R-:W2:Y:S01]  /*0110*/  LDC R12, c[0x0][0x3a8] ;  /* 0x0000ea00ff0c7b82 */ /* 0x000ea20000000800 */
[----:B0-----:R-:W-:-:S06]  /*0120*/  IMAD.WIDE R16, R11, 0x8, R16 ;  /* 0x000000080b107825 */ /* 0x001fcc00078e0210 */
[----:B------:R-:W3:Y:S01]  /*0130*/  LDG.E.64 R16, desc[UR6][R16.64] ;  /* 0x0000000610107981 */ /* 0x000ee2000c1e1b00 */
[----:B------:R-:W-:Y:S02]  /*0140*/  HFMA2 R14, -RZ, RZ, 0, 0 ;  /* 0x00000000ff0e7431 */ /* 0x000fe400000001ff */
[----:B-1----:R-:W-:Y:S01]  /*0150*/  IMAD.WIDE R2, R11, 0x8, R2 ;  /* 0x000000080b027825 */ /* 0x002fe200078e0202 */
[----:B--2---:R-:W-:-:S03]  /*0160*/  ISETP.GE.U32.AND P0, PT, R12, 0x8, PT ;  /* 0x000000080c00780c */ /* 0x004fc60003f06070 */
[----:B------:R-:W-:Y:S01]  /*0170*/  IMAD R13, R11, R12, RZ ;  /* 0x0000000c0b0d7224 */ /* 0x000fe200078e02ff */
[----:B---3--:R0:W-:Y:S09]  /*0180*/  STG.E.64 desc[UR6][R2.64], R16 ;  /* 0x0000001002007986 */ /* 0x0081f2000c101b06 */
[----:B------:R-:W-:Y:S05]  /*0190*/  @!P0 BRA `(.L_x_1) ;  /* 0x0000000000f08947 */ /* 0x000fea0003800000 */
[----:B------:R-:W-:Y:S02]  /*01a0*/  LOP3.LUT R14, R12, 0x7ffffff8, RZ, 0xc0, !PT ;  /* 0x7ffffff80c0e7812 */ /* 0x000fe400078ec0ff */
[----:B------:R-:W-:Y:S02]  /*01b0*/  MOV R15, R13 ;  /* 0x0000000d000f7202 */ /* 0x000fe40000000f00 */
[----:B------:R-:W-:-:S07]  /*01c0*/  IADD3 R10, PT, PT, -R14, RZ, RZ ;  /* 0x000000ff0e0a7210 */ /* 0x000fce0007ffe1ff */
.L_x_2:
[----:B------:R-:W1:Y:S08]  /*01d0*/  LDC.64 R6, c[0x0][0x3a0] ;  /* 0x0000e800ff067b82 */ /* 0x000e700000000a00 */
[----:B--2---:R-:W2:Y:S08]  /*01e0*/  LDC.64 R8, c[0x0][0x388] ;  /* 0x0000e200ff087b82 */ /* 0x004eb00000000a00 */
[----:B------:R-:W3:Y:S01]  /*01f0*/  LDC.64 R4, c[0x0][0x398] ;  /* 0x0000e600ff047b82 */ /* 0x000ee20000000a00 */
[----:B-1----:R-:W-:-:S05]  /*0200*/  IMAD.WIDE R6, R15, 0x4, R6 ;  /* 0x000000040f067825 */ /* 0x002fca00078e0206 */
[----:B------:R-:W2:Y:S01]  /*0210*/  LDG.E R23, desc[UR6][R6.64] ;  /* 0x0000000606177981 */ /* 0x000ea2000c1e1900 */
[----:B---3--:R-:W-:-:S05]  /*0220*/  IMAD.WIDE R4, R15, 0x8, R4 ;  /* 0x000000080f047825 */ /* 0x008fca00078e0204 */
[----:B------:R-:W3:Y:S01]  /*0230*/  LDG.E.64 R18, desc[UR6][R4.64] ;  /* 0x0000000604127981 */ /* 0x000ee2000c1e1b00 */
[----:B--2---:R-:W-:-:S06]  /*0240*/  IMAD.WIDE R22, R23, 0x8, R8 ;  /* 0x0000000817167825 */ /* 0x004fcc00078e0208 */
[----:B------:R-:W3:Y:S02]  /*0250*/  LDG.E.64 R22, desc[UR6][R22.64] ;  /* 0x0000000616167981 */ /* 0x000ee4000c1e1b00 */
[----:B---3--:R-:W-:-:S07]  /*0260*/  DFMA R18, R18, R22, R16 ;  /* 0x000000161212722b */ /* 0x008fce0000000010 */
[----:B------:R1:W-:Y:S04]  /*0270*/  STG.E.64 desc[UR6][R2.64], R18 ;  /* 0x0000001202007986 */ /* 0x0003e8000c101b06 */
[----:B------:R-:W2:Y:S04]  /*0280*/  LDG.E R25, desc[UR6][R6.64+0x4] ;  /* 0x0000040606197981 */ /* 0x000ea8000c1e1900 */
[----:B0-----:R-:W3:Y:S01]  /*0290*/  LDG.E.64 R16, desc[UR6][R4.64+0x8] ;  /* 0x0000080604107981 */ /* 0x001ee2000c1e1b00 */
[----:B--2---:R-:W-:-:S05]  /*02a0*/  IMAD.WIDE R24, R25, 0x8, R8 ;  /* 0x0000000819187825 */ /* 0x004fca00078e0208 */
[----:B------:R-:W3:Y:S02]  /*02b0*/  LDG.E.64 R20, desc[UR6][R24.64] ;  /* 0x0000000618147981 */ /* 0x000ee4000c1e1b00 */
[----:B---3--:R-:W-:-:S07]  /*02c0*/  DFMA R20, R16, R20, R18 ;  /* 0x000000141014722b */ /* 0x008fce0000000012 */
[----:B------:R0:W-:Y:S04]  /*02d0*/  STG.E.64 desc[UR6][R2.64], R20 ;  /* 0x0000001402007986 */ /* 0x0001e8000c101b06 */
[----:B------:R-:W2:Y:S04]  /*02e0*/  LDG.E R27, desc[UR6][R6.64+0x8] ;  /* 0x00000806061b7981 */ /* 0x000ea8000c1e1900 */
[----:B------:R-:W1:Y:S01]  /*02f0*/  LDG.E.64 R16, desc[UR6][R4.64+0x10] ;  /* 0x0000100604107981 */ /* 0x000e62000c1e1b00 */
[----:B--2---:R-:W-:-:S06]  /*0300*/  IMAD.WIDE R26, R27, 0x8, R8 ;  /* 0x000000081b1a7825 */ /* 0x004fcc00078e0208 */
[----:B------:R-:W1:Y:S02]  /*0310*/  LDG.E.64 R26, desc[UR6][R26.64] ;  /* 0x000000061a1a7981 */ /* 0x000e64000c1e1b00 */
[----:B-1----:R-:W-:-:S07]  /*0320*/  DFMA R18, R16, R26, R20 ;  /* 0x0000001a1012722b */ /* 0x002fce0000000014 */
[----:B------:R1:W-:Y:S04]  /*0330*/  STG.E.64 desc[UR6][R2.64], R18 ;  /* 0x0000001202007986 */ /* 0x0003e8000c101b06 */
[----:B------:R-:W2:Y:S04]  /*0340*/  LDG.E R23, desc[UR6][R6.64+0xc] ;  /* 0x00000c0606177981 */ /* 0x000ea8000c1e1900 */
[----:B------:R-:W0:Y:S01]  /*0350*/  LDG.E.64 R16, desc[UR6][R4.64+0x18] ;  /* 0x0000180604107981 */ /* 0x000e22000c1e1b00 */
[----:B--2---:R-:W-:-:S06]  /*0360*/  IMAD.WIDE R22, R23, 0x8, R8 ;  /* 0x0000000817167825 */ /* 0x004fcc00078e0208 */
[----:B------:R-:W0:Y:S02]  /*0370*/  LDG.E.64 R22, desc[UR6][R22.64] ;  /* 0x0000000616167981 */ /* 0x000e24000c1e1b00 */
[----:B0-----:R-:W-:-:S07]  /*0380*/  DFMA R20, R16, R22, R18 ;  /* 0x000000161014722b */ /* 0x001fce0000000012 */
        /* <DEDUP_REMOVED lines=13> */
[----:B------:R-:W3:Y:S04]  /*0460*/  LDG.E R23, desc[UR6][R6.64+0x18] ;  /* 0x0000180606177981 */ /* 0x000ee8000c1e1900 */
[----:B------:R-:W1:Y:S01]  /*0470*/  LDG.E.64 R16, desc[UR6][R4.64+0x30] ;  /* 0x0000300604107981 */ /* 0x000e62000c1e1b00 */
[----:B---3--:R-:W-:-:S06]  /*0480*/  IMAD.WIDE R22, R23, 0x8, R8 ;  /* 0x0000000817167825 */ /* 0x008fcc00078e0208 */
[----:B------:R-:W1:Y:S02]  /*0490*/  LDG.E.64 R22, desc[UR6][R22.64] ;  /* 0x0000000616167981 */ /* 0x000e64000c1e1b00 */
[----:B-1----:R-:W-:-:S07]  /*04a0*/  DFMA R18, R16, R22, R20 ;  /* 0x000000161012722b */ /* 0x002fce0000000014 */
[----:B------:R2:W-:Y:S04]  /*04b0*/  STG.E.64 desc[UR6][R2.64], R18 ;  /* 0x0000001202007986 */ /* 0x0005e8000c101b06 */
[----:B------:R-:W3:Y:S02]  /*04c0*/  LDG.E R17, desc[UR6][R6.64+0x1c] ;  /* 0x00001c0606117981 */ /* 0x000ee4000c1e1900 */
[----:B---3--:R-:W-:Y:S02]  /*04d0*/  IMAD.WIDE R8, R17, 0x8, R8 ;  /* 0x0000000811087825 */ /* 0x008fe400078e0208 */
[----:B------:R-:W3:Y:S04]  /*04e0*/  LDG.E.64 R16, desc[UR6][R4.64+0x38] ;  /* 0x0000380604107981 */ /* 0x000ee8000c1e1b00 */
[----:B------:R-:W3:Y:S01]  /*04f0*/  LDG.E.64 R8, desc[UR6][R8.64] ;  /* 0x0000000608087981 */ /* 0x000ee2000c1e1b00 */
[----:B------:R-:W-:-:S04]  /*0500*/  IADD3 R10, PT, PT, R10, 0x8, RZ ;  /* 0x000000080a0a7810 */ /* 0x000fc80007ffe0ff */
[----:B------:R-:W-:Y:S02]  /*0510*/  ISETP.NE.AND P0, PT, R10, RZ, PT ;  /* 0x000000ff0a00720c */ /* 0x000fe40003f05270 */
[----:B------:R-:W-:Y:S01]  /*0520*/  IADD3 R15, PT, PT, R15, 0x8, RZ ;  /* 0x000000080f0f7810 */ /* 0x000fe20007ffe0ff */
[----:B---3--:R-:W-:-:S07]  /*0530*/  DFMA R16, R16, R8, R18 ;  /* 0x000000081010722b */ /* 0x008fce0000000012 */
[----:B------:R2:W-:Y:S03]  /*0540*/  STG.E.64 desc[UR6][R2.64], R16 ;  /* 0x0000001002007986 */ /* 0x0005e6000c101b06 */
[----:B------:R-:W-:Y:S05]  /*0550*/  @P0 BRA `(.L_x_2) ;  /* 0xfffffffc001c0947 */ /* 0x000fea000383ffff */
.L_x_1:
[----:B------:R-:W-:-:S09]  /*0560*/  UISETP.NE.AND UP0, UPT, UR4, URZ, UPT ;  /* 0x000000ff0400728c */ /* 0x000fd2000bf05270 */
[----:B------:R-:W-:Y:S05]  /*0570*/  BRA.U !UP0, `(.L_x_3) ;  /* 0x0000000508187547 */ /* 0x000fea000b800000 */
[----:B------:R-:W-:-:S04]  /*0580*/  UIADD3 UR5, UPT, UPT, UR4, -0x1, URZ ;  /* 0xffffffff04057890 */ /* 0x000fc8000fffe0ff */
[----:B------:R-:W-:-:S09]  /*0590*/  UISETP.GE.U32.AND UP0, UPT, UR5, 0x3, UPT ;  /* 0x000000030500788c */ /* 0x000fd2000bf06070 */
[----:B------:R-:W-:Y:S05]  /*05a0*/  BRA.U !UP0, `(.L_x_4) ;  /* 0x00000001087c7547 */ /* 0x000fea000b800000 */
[----:B------:R-:W1:Y:S01]  /*05b0*/  LDC.64 R6, c[0x0][0x3a0] ;  /* 0x0000e800ff067b82 */ /* 0x000e620000000a00 */
[----:B------:R-:W-:-:S07]  /*05c0*/  IADD3 R15, PT, PT, R13, R14, RZ ;  /* 0x0000000e0d0f7210 */ /* 0x000fce0007ffe0ff */
[----:B------:R-:W3:Y:S08]  /*05d0*/  LDC.64 R8, c[0x0][0x388] ;  /* 0x0000e200ff087b82 */ /* 0x000ef00000000a00 */
[----:B------:R-:W4:Y:S01]  /*05e0*/  LDC.64 R4, c[0x0][0x398] ;  /* 0x0000e600ff047b82 */ /* 0x000f220000000a00 */
[----:B-1----:R-:W-:-:S05]  /*05f0*/  IMAD.WIDE R6, R15, 0x4, R6 ;  /* 0x000000040f067825 */ /* 0x002fca00078e0206 */
[----:B--2---:R-:W3:Y:S01]  /*0600*/  LDG.E R21, desc[UR6][R6.64] ;  /* 0x0000000606157981 */ /* 0x004ee2000c1e1900 */
[----:B----4-:R-:W-:-:S05]  /*0610*/  IMAD.WIDE R4, R15, 0x8, R4 ;  /* 0x000000080f047825 */ /* 0x010fca00078e0204 */
[----:B------:R-:W2:Y:S01]  /*0620*/  LDG.E.64 R18, desc[UR6][R4.64] ;  /* 0x0000000604127981 */ /* 0x000ea2000c1e1b00 */
[----:B---3--:R-:W-:-:S06]  /*0630*/  IMAD.WIDE R20, R21, 0x8, R8 ;  /* 0x0000000815147825 */ /* 0x008fcc00078e0208 */
[----:B------:R-:W2:Y:S02]  /*0640*/  LDG.E.64 R20, desc[UR6][R20.64] ;  /* 0x0000000614147981 */ /* 0x000ea4000c1e1b00 */
[----:B--2---:R-:W-:-:S07]  /*0650*/  DFMA R18, R18, R20, R16 ;  /* 0x000000141212722b */ /* 0x004fce0000000010 */
[----:B------:R1:W-:Y:S04]  /*0660*/  STG.E.64 desc[UR6][R2.64], R18 ;  /* 0x0000001202007986 */ /* 0x0003e8000c101b06 */
[----:B------:R-:W2:Y:S04]  /*0670*/  LDG.E R23, desc[UR6][R6.64+0x4] ;  /* 0x0000040606177981 */ /* 0x000ea8000c1e1900 */
[----:B0-----:R-:W3:Y:S01]  /*0680*/  LDG.E.64 R16, desc[UR6][R4.64+0x8] ;  /* 0x0000080604107981 */ /* 0x001ee2000c1e1b00 */
[----:B--2---:R-:W-:-:S06]  /*0690*/  IMAD.WIDE R22, R23, 0x8, R8 ;  /* 0x0000000817167825 */ /* 0x004fcc00078e0208 */
[----:B------:R-:W3:Y:S02]  /*06a0*/  LDG.E.64 R22, desc[UR6][R22.64] ;  /* 0x0000000616167981 */ /* 0x000ee4000c1e1b00 */
[----:B---3--:R-:W-:-:S07]  /*06b0*/  DFMA R16, R16, R22, R18 ;  /* 0x000000161010722b */ /* 0x008fce0000000012 */
[----:B------:R0:W-:Y:S04]  /*06c0*/  STG.E.64 desc[UR6][R2.64], R16 ;  /* 0x0000001002007986 */ /* 0x0001e8000c101b06 */
[----:B------:R-:W2:Y:S04]  /*06d0*/  LDG.E R25, desc[UR6][R6.64+0x8] ;  /* 0x0000080606197981 */ /* 0x000ea8000c1e1900 */
[----:B------:R-:W3:Y:S01]  /*06e0*/  LDG.E.64 R20, desc[UR6][R4.64+0x10] ;  /* 0x0000100604147981 */ /* 0x000ee2000c1e1b00 */
[----:B--2---:R-:W-:-:S06]  /*06f0*/  IMAD.WIDE R24, R25, 0x8, R8 ;  /* 0x0000000819187825 */ /* 0x004fcc00078e0208 */
[----:B------:R-:W3:Y:S02]  /*0700*/  LDG.E.64 R24, desc[UR6][R24.64] ;  /* 0x0000000618187981 */ /* 0x000ee4000c1e1b00 */
[----:B---3--:R-:W-:-:S07]  /*0710*/  DFMA R20, R20, R24, R16 ;  /* 0x000000181414722b */ /* 0x008fce0000000010 */
[----:B------:R3:W-:Y:S04]  /*0720*/  STG.E.64 desc[UR6][R2.64], R20 ;  /* 0x0000001402007986 */ /* 0x0007e8000c101b06 */
[----:B-1----:R-:W2:Y:S02]  /*0730*/  LDG.E R19, desc[UR6][R6.64+0xc] ;  /* 0x00000c0606137981 */ /* 0x002ea4000c1e1900 */
[----:B--2---:R-:W-:Y:S02]  /*0740*/  IMAD.WIDE R18, R19, 0x8, R8 ;  /* 0x0000000813127825 */ /* 0x004fe400078e0208 */
[----:B------:R-:W0:Y:S04]  /*0750*/  LDG.E.64 R8, desc[UR6][R4.64+0x18] ;  /* 0x0000180604087981 */ /* 0x000e28000c1e1b00 */
[----:B------:R-:W0:Y:S01]  /*0760*/  LDG.E.64 R18, desc[UR6][R18.64] ;  /* 0x0000000612127981 */ /* 0x000e22000c1e1b00 */
[----:B------:R-:W-:Y:S01]  /*0770*/  IADD3 R14, PT, PT, R14, 0x4, RZ ;  /* 0x000000040e0e7810 */ /* 0x000fe20007ffe0ff */
[----:B0-----:R-:W-:-:S07]  /*0780*/  DFMA R16, R8, R18, R20 ;  /* 0x000000120810722b */ /* 0x001fce0000000014 */
[----:B------:R3:W-:Y:S04]  /*0790*/  STG.E.64 desc[UR6][R2.64], R16 ;  /* 0x0000001002007986 */ /* 0x0007e8000c101b06 */
.L_x_4:
[----:B------:R-:W-:-:S13]  /*07a0*/  LOP3.LUT P0, R4, R12, 0x3, RZ, 0xc0, !PT ;  /* 0x000000030c047812 */ /* 0x000fda000780c0ff */
[----:B------:R-:W-:Y:S05]  /*07b0*/  @!P0 BRA `(.L_x_3) ;  /* 0x0000000000888947 */ /* 0x000fea0003800000 */
[----:B------:R-:W-:-:S13]  /*07c0*/  ISETP.NE.AND P0, PT, R4, 0x1, PT ;  /* 0x000000010400780c */ /* 0x000fda0003f05270 */
[----:B------:R-:W1:Y:S01]  /*07d0*/  @P0 LDC.64 R6, c[0x0][0x3a0] ;  /* 0x0000e800ff060b82 */ /* 0x000e620000000a00 */
[----:B------:R-:W-:-:S07]  /*07e0*/  @P0 IMAD.IADD R15, R13, 0x1, R14 ;  /* 0x000000010d0f0824 */ /* 0x000fce00078e020e */
[----:B------:R-:W4:Y:S08]  /*07f0*/  @P0 LDC.64 R8, c[0x0][0x388] ;  /* 0x0000e200ff080b82 */ /* 0x000f300000000a00 */
[----:B------:R-:W5:Y:S01]  /*0800*/  @P0 LDC.64 R4, c[0x0][0x398] ;  /* 0x0000e600ff040b82 */ /* 0x000f620000000a00 */
[----:B-1----:R-:W-:-:S05]  /*0810*/  @P0 IMAD.WIDE R6, R15, 0x4, R6 ;  /* 0x000000040f060825 */ /* 0x002fca00078e0206 */
[----:B--23--:R-:W4:Y:S01]  /*0820*/  @P0 LDG.E R21, desc[UR6][R6.64] ;  /* 0x0000000606150981 */ /* 0x00cf22000c1e1900 */
[----:B-----5:R-:W-:-:S05]  /*0830*/  @P0 IMAD.WIDE R4, R15, 0x8, R4 ;  /* 0x000000080f040825 */ /* 0x020fca00078e0204 */
[----:B------:R-:W2:Y:S01]  /*0840*/  @P0 LDG.E.64 R18, desc[UR6][R4.64] ;  /* 0x0000000604120981 */ /* 0x000ea2000c1e1b00 */
[----:B----4-:R-:W-:-:S06]  /*0850*/  @P0 IMAD.WIDE R20, R21, 0x8, R8 ;  /* 0x0000000815140825 */ /* 0x010fcc00078e0208 */
[----:B------:R-:W2:Y:S02]  /*0860*/  @P0 LDG.E.64 R20, desc[UR6][R20.64] ;  /* 0x0000000614140981 */ /* 0x000ea4000c1e1b00 */
[----:B--2---:R-:W-:-:S07]  /*0870*/  @P0 DFMA R18, R18, R20, R16 ;  /* 0x000000141212022b */ /* 0x004fce0000000010 */
[----:B------:R1:W-:Y:S04]  /*0880*/  @P0 STG.E.64 desc[UR6][R2.64], R18 ;  /* 0x0000001202000986 */ /* 0x0003e8000c101b06 */
[----:B------:R-:W2:Y:S01]  /*0890*/  @P0 LDG.E R23, desc[UR6][R6.64+0x4] ;  /* 0x0000040606170981 */ /* 0x000ea2000c1e1900 */
[----:B------:R-:W-:-:S04]  /*08a0*/  LOP3.LUT R12, R12, 0x1, RZ, 0xc0, !PT ;  /* 0x000000010c0c7812 */ /* 0x000fc800078ec0ff */
[----:B------:R-:W-:-:S13]  /*08b0*/  ISETP.NE.U32.AND P1, PT, R12, 0x1, PT ;  /* 0x000000010c00780c */ /* 0x000fda0003f25070 */
[----:B------:R-:W3:Y:S01]  /*08c0*/  @!P1 LDC.64 R24, c[0x0][0x3a0] ;  /* 0x0000e800ff189b82 */ /* 0x000ee20000000a00 */
[----:B------:R-:W-:Y:S01]  /*08d0*/  @P0 IADD3 R14, PT, PT, R14, 0x2, RZ ;  /* 0x000000020e0e0810 */ /* 0x000fe20007ffe0ff */
[----:B--2---:R-:W-:-:S06]  /*08e0*/  @P0 IMAD.WIDE R22, R23, 0x8, R8 ;  /* 0x0000000817160825 */ /* 0x004fcc00078e0208 */
[----:B------:R-:W2:Y:S01]  /*08f0*/  @!P1 LDC.64 R6, c[0x0][0x388] ;  /* 0x0000e200ff069b82 */ /* 0x000ea20000000a00 */
[----:B------:R4:W0:Y:S04]  /*0900*/  @P0 LDG.E.64 R8, desc[UR6][R4.64+0x8] ;  /* 0x0000080604080981 */ /* 0x000828000c1e1b00 */
[----:B------:R-:W0:Y:S01]  /*0910*/  @P0 LDG.E.64 R22, desc[UR6][R22.64] ;  /* 0x0000000616160981 */ /* 0x000e22000c1e1b00 */
[----:B------:R-:W-:Y:S02]  /*0920*/  @!P1 IADD3 R13, PT, PT, R13, R14, RZ ;  /* 0x0000000e0d0d9210 */ /* 0x000fe40007ffe0ff */
[----:B----4-:R-:W4:Y:S01]  /*0930*/  @!P1 LDC.64 R4, c[0x0][0x398] ;  /* 0x0000e600ff049b82 */ /* 0x010f220000000a00 */
[----:B0-----:R-:W-:Y:S02]  /*0940*/  @P0 DFMA R16, R8, R22, R18 ;  /* 0x000000160810022b */ /* 0x001fe40000000012 */
[----:B---3--:R-:W-:-:S05]  /*0950*/  @!P1 IMAD.WIDE R8, R13, 0x4, R24 ;  /* 0x000000040d089825 */ /* 0x008fca00078e0218 */
[----:B------:R1:W-:Y:S04]  /*0960*/  @P0 STG.E.64 desc[UR6][R2.64], R16 ;  /* 0x0000001002000986 */ /* 0x0003e8000c101b06 */
[----:B------:R-:W2:Y:S01]  /*0970*/  @!P1 LDG.E R9, desc[UR6][R8.64] ;  /* 0x0000000608099981 */ /* 0x000ea2000c1e1900 */
[----:B----4-:R-:W-:-:S06]  /*0980*/  @!P1 IMAD.WIDE R4, R13, 0x8, R4 ;  /* 0x000000080d049825 */ /* 0x010fcc00078e0204 */
[----:B------:R-:W3:Y:S01]  /*0990*/  @!P1 LDG.E.64 R4, desc[UR6][R4.64] ;  /* 0x0000000604049981 */ /* 0x000ee2000c1e1b00 */
[----:B--2---:R-:W-:-:S06]  /*09a0*/  @!P1 IMAD.WIDE R6, R9, 0x8, R6 ;  /* 0x0000000809069825 */ /* 0x004fcc00078e0206 */
[----:B------:R-:W3:Y:S02]  /*09b0*/  @!P1 LDG.E.64 R6, desc[UR6][R6.64] ;  /* 0x0000000606069981 */ /* 0x000ee4000c1e1b00 */
[----:B---3--:R-:W-:-:S07]  /*09c0*/  @!P1 DFMA R12, R4, R6, R16 ;  /* 0x00000006040c922b */ /* 0x008fce0000000010 */
[----:B------:R1:W-:Y:S04]  /*09d0*/  @!P1 STG.E.64 desc[UR6][R2.64], R12 ;  /* 0x0000000c02009986 */ /* 0x0003e8000c101b06 */
.L_x_3:
[----:B------:R-:W4:Y:S01]  /*09e0*/  LDCU UR5, c[0x0][0x3ac] ;  /* 0x00007580ff0577ac */ /* 0x000f220008000800 */
[----:B------:R-:W-:-:S04]  /*09f0*/  IADD3 R11, PT, PT, R0, R11, RZ ;  /* 0x0000000b000b7210 */ /* 0x000fc80007ffe0ff */
[----:B----4-:R-:W-:-:S13]  /*0a00*/  ISETP.GE.AND P0, PT, R11, UR5, PT ;  /* 0x000000050b007c0c */ /* 0x010fda000bf06270 */
[----:B------:R-:W-:Y:S05]  /*0a10*/  @!P0 BRA `(.L_x_5) ;  /* 0xfffffff400b48947 */ /* 0x000fea000383ffff */
[----:B------:R-:W-:Y:S05]  /*0a20*/  EXIT ;  /* 0x000000000000794d */ /* 0x000fea0003800000 */
.L_x_0:
[----:B------:R-:W0:Y:S01]  /*0a30*/  I2F.U32.RP R7, R0 ;  /* 0x0000000000077306 */ /* 0x000e220000209000 */
[C---:B------:R-:W-:Y:S01]  /*0a40*/  IMAD.IADD R4, R0.reuse, 0x1, R11 ;  /* 0x0000000100047824 */ /* 0x040fe200078e020b */
[----:B------:R-:W-:Y:S01]  /*0a50*/  IADD3 R9, PT, PT, RZ, -R0, RZ ;  /* 0x80000000ff097210 */ /* 0x000fe20007ffe0ff */
[----:B------:R-:W-:Y:S01]  /*0a60*/  BSSY.RECONVERGENT B0, `(.L_x_6) ;  /* 0x0000029000007945 */ /* 0x000fe20003800200 */
[----:B------:R-:W-:Y:S02]  /*0a70*/  ISETP.NE.U32.AND P2, PT, R0, RZ, PT ;  /* 0x000000ff0000720c */ /* 0x000fe40003f45070 */
[C---:B------:R-:W-:Y:S02]  /*0a80*/  ISETP.GE.AND P0, PT, R4.reuse, UR8, PT ;  /* 0x0000000804007c0c */ /* 0x040fe4000bf06270 */
[----:B------:R-:W-:Y:S02]  /*0a90*/  VIMNMX R5, PT, PT, R4, UR8, !PT ;  /* 0x0000000804057c48 */ /* 0x000fe4000ffe0100 */
[----:B------:R-:W-:-:S04]  /*0aa0*/  SEL R6, RZ, 0x1, P0 ;  /* 0x00000001ff067807 */ /* 0x000fc80000000000 */
[----:B------:R-:W-:Y:S01]  /*0ab0*/  IADD3 R5, PT, PT, R5, -R4, -R6 ;  /* 0x8000000405057210 */ /* 0x000fe20007ffe806 */
[----:B0-----:R-:W0:Y:S02]  /*0ac0*/  MUFU.RCP R7, R7 ;  /* 0x0000000700077308 */ /* 0x001e240000001000 */
[----:B0-----:R-:W-:-:S06]  /*0ad0*/  IADD3 R2, PT, PT, R7, 0xffffffe, RZ ;  /* 0x0ffffffe07027810 */ /* 0x001fcc0007ffe0ff */
[----:B------:R0:W1:Y:S02]  /*0ae0*/  F2I.FTZ.U32.TRUNC.NTZ R3, R2 ;  /* 0x0000000200037305 */ /* 0x000064000021f000 */
[----:B0-----:R-:W-:Y:S01]  /*0af0*/  MOV R2, RZ ;  /* 0x000000ff00027202 */ /* 0x001fe20000000f00 */
[----:B-1----:R-:W-:-:S04]  /*0b00*/  IMAD R9, R9, R3, RZ ;  /* 0x0000000309097224 */ /* 0x002fc800078e02ff */
[----:B------:R-:W-:-:S06]  /*0b10*/  IMAD.HI.U32 R8, R3, R9, R2 ;  /* 0x0000000903087227 */ /* 0x000fcc00078e0002 */
[----:B------:R-:W-:-:S05]  /*0b20*/  IMAD.HI.U32 R7, R8, R5, RZ ;  /* 0x0000000508077227 */ /* 0x000fca00078e00ff */
[----:B------:R-:W-:-:S05]  /*0b30*/  IADD3 R2, PT, PT, -R7, RZ, RZ ;  /* 0x000000ff07027210 */ /* 0x000fca0007ffe1ff */
[----:B------:R-:W-:Y:S02]  /*0b40*/  IMAD R5, R0, R2, R5 ;  /* 0x0000000200057224 */ /* 0x000fe400078e0205 */
[----:B------:R-:W0:Y:S03]  /*0b50*/  LDC.64 R2, c[0x0][0x380] ;  /* 0x0000e000ff027b82 */ /* 0x000e260000000a00 */
[----:B------:R-:W-:-:S13]  /*0b60*/  ISETP.GE.U32.AND P0, PT, R5, R0, PT ;  /* 0x000000000500720c */ /* 0x000fda0003f06070 */
[----:B------:R-:W-:Y:S02]  /*0b70*/  @P0 IADD3 R5, PT, PT, -R0, R5, RZ ;  /* 0x0000000500050210 */ /* 0x000fe40007ffe1ff */
[----:B------:R-:W-:Y:S02]  /*0b80*/  @P0 IADD3 R7, PT, PT, R7, 0x1, RZ ;  /* 0x0000000107070810 */ /* 0x000fe40007ffe0ff */
[----:B------:R-:W-:Y:S02]  /*0b90*/  ISETP.GE.U32.AND P1, PT, R5, R0, PT ;  /* 0x000000000500720c */ /* 0x000fe40003f26070 */
[----:B------:R-:W1:Y:S11]  /*0ba0*/  LDC.64 R4, c[0x0][0x390] ;  /* 0x0000e400ff047b82 */ /* 0x000e760000000a00 */
[----:B------:R-:W-:-:S02]  /*0bb0*/  @P1 IADD3 R7, PT, PT, R7, 0x1, RZ ;  /* 0x0000000107071810 */ /* 0x000fc40007ffe0ff */
[----:B------:R-:W-:-:S05]  /*0bc0*/  @!P2 LOP3.LUT R7, RZ, R0, RZ, 0x33, !PT ;  /* 0x00000000ff07a212 */ /* 0x000fca00078e33ff */
[----:B------:R-:W-:-:S05]  /*0bd0*/  IMAD.IADD R6, R6, 0x1, R7 ;  /* 0x0000000106067824 */ /* 0x000fca00078e0207 */
[C---:B------:R-:W-:Y:S02]  /*0be0*/  LOP3.LUT R7, R6.reuse, 0x3, RZ, 0xc0, !PT ;  /* 0x0000000306077812 */ /* 0x040fe400078ec0ff */
[----:B------:R-:W-:Y:S02]  /*0bf0*/  ISETP.GE.U32.AND P1, PT, R6, 0x3, PT ;  /* 0x000000030600780c */ /* 0x000fe40003f26070 */
[----:B------:R-:W-:-:S13]  /*0c00*/  ISETP.NE.AND P0, PT, R7, 0x3, PT ;  /* 0x000000030700780c */ /* 0x000fda0003f05270 */
[----:B0-----:R-:W-:Y:S05]  /*0c10*/  @!P0 BRA `(.L_x_7) ;  /* 0x0000000000348947 */ /* 0x001fea0003800000 */
[----:B------:R-:W0:Y:S01]  /*0c20*/  LDC.64 R12, c[0x0][0x390] ;  /* 0x0000e400ff0c7b82 */ /* 0x000e220000000a00 */
[----:B------:R-:W-:Y:S01]  /*0c30*/  IADD3 R6, PT, PT, R6, 0x1, RZ ;  /* 0x0000000106067810 */ /* 0x000fe20007ffe0ff */
[----:B------:R-:W-:-:S03]  /*0c40*/  HFMA2 R10, -RZ, RZ, 0, 0 ;  /* 0x00000000ff0a7431 */ /* 0x000fc600000001ff */
[----:B------:R-:W-:-:S03]  /*0c50*/  LOP3.LUT R17, R6, 0x3, RZ, 0xc0, !PT ;  /* 0x0000000306117812 */ /* 0x000fc600078ec0ff */
[----:B------:R-:W2:Y:S04]  /*0c60*/  LDC.64 R14, c[0x0][0x380] ;  /* 0x0000e000ff0e7b82 */ /* 0x000ea80000000a00 */
.L_x_8:
[----:B0--3--:R-:W-:-:S06]  /*0c70*/  IMAD.WIDE R6, R11, 0x8, R12 ;  /* 0x000000080b067825 */ /* 0x009fcc00078e020c */
[----:B------:R-:W3:Y:S01]  /*0c80*/  LDG.E.64 R6, desc[UR6][R6.64] ;  /* 0x0000000606067981 */ /* 0x000ee2000c1e1b00 */
[----:B--2---:R-:W-:Y:S01]  /*0c90*/  IMAD.WIDE R8, R11, 0x8, R14 ;  /* 0x000000080b087825 */ /* 0x004fe200078e020e */
[----:B------:R-:W-:Y:S02]  /*0ca0*/  IADD3 R10, PT, PT, R10, 0x1, RZ ;  /* 0x000000010a0a7810 */ /* 0x000fe40007ffe0ff */
[----:B------:R-:W-:Y:S02]  /*0cb0*/  IADD3 R11, PT, PT, R0, R11, RZ ;  /* 0x0000000b000b7210 */ /* 0x000fe40007ffe0ff */
[----:B------:R-:W-:Y:S01]  /*0cc0*/  ISETP.NE.AND P0, PT, R10, R17, PT ;  /* 0x000000110a00720c */ /* 0x000fe20003f05270 */
[----:B---3--:R3:W-:-:S12]  /*0cd0*/  STG.E.64 desc[UR6][R8.64], R6 ;  /* 0x0000000608007986 */ /* 0x0087d8000c101b06 */
[----:B------:R-:W-:Y:S05]  /*0ce0*/  @P0 BRA `(.L_x_8) ;  /* 0xfffffffc00e00947 */ /* 0x000fea000383ffff */
.L_x_7:
[----:B------:R-:W-:Y:S05]  /*0cf0*/  BSYNC.RECONVERGENT B0 ;  /* 0x0000000000007941 */ /* 0x000fea0003800200 */
.L_x_6:
[----:B------:R-:W-:Y:S05]  /*0d00*/  @!P1 EXIT ;  /* 0x000000000000994d */ /* 0x000fea0003800000 */
.L_x_9:
[----:B01----:R-:W-:-:S05]  /*0d10*/  IMAD.WIDE R24, R11, 0x8, R4 ;  /* 0x000000080b187825 */ /* 0x003fca00078e0204 */
[----:B---3--:R-:W2:Y:S01]  /*0d20*/  LDG.E.64 R6, desc[UR6][R24.64] ;  /* 0x0000000618067981 */ /* 0x008ea2000c1e1b00 */
[----:B------:R-:W-:-:S04]  /*0d30*/  IMAD.WIDE R26, R11, 0x8, R2 ;  /* 0x000000080b1a7825 */ /* 0x000fc800078e0202 */
[C---:B------:R-:W-:Y:S01]  /*0d40*/  IMAD.WIDE R8, R0.reuse, 0x8, R24 ;  /* 0x0000000800087825 */ /* 0x040fe200078e0218 */
[----:B--2---:R0:W-:Y:S04]  /*0d50*/  STG.E.64 desc[UR6][R26.64], R6 ;  /* 0x000000061a007986 */ /* 0x0041e8000c101b06 */
[----:B------:R-:W2:Y:S01]  /*0d60*/  LDG.E.64 R12, desc[UR6][R8.64] ;  /* 0x00000006080c7981 */ /* 0x000ea2000c1e1b00 */
[----:B------:R-:W-:-:S04]  /*0d70*/  IMAD.WIDE R14, R0, 0x8, R26 ;  /* 0x00000008000e7825 */ /* 0x000fc800078e021a */
[C---:B------:R-:W-:Y:S01]  /*0d80*/  IMAD.WIDE R16, R0.reuse, 0x8, R8 ;  /* 0x0000000800107825 */ /* 0x040fe200078e0208 */
[----:B--2---:R0:W-:Y:S04]  /*0d90*/  STG.E.64 desc[UR6][R14.64], R12 ;  /* 0x0000000c0e007986 */ /* 0x0041e8000c101b06 */
[----:B------:R-:W2:Y:S01]  /*0da0*/  LDG.E.64 R18, desc[UR6][R16.64] ;  /* 0x0000000610127981 */ /* 0x000ea2000c1e1b00 */
[----:B------:R-:W-:-:S04]  /*0db0*/  IMAD.WIDE R20, R0, 0x8, R14 ;  /* 0x0000000800147825 */ /* 0x000fc800078e020e */
[C---:B------:R-:W-:Y:S01]  /*0dc0*/  IMAD.WIDE R22, R0.reuse, 0x8, R16 ;  /* 0x0000000800167825 */ /* 0x040fe200078e0210 */
[----:B--2---:R0:W-:Y:S05]  /*0dd0*/  STG.E.64 desc[UR6][R20.64], R18 ;  /* 0x0000001214007986 */ /* 0x0041ea000c101b06 */
[----:B------:R-:W2:Y:S01]  /*0de0*/  LDG.E.64 R22, desc[UR6][R22.64] ;  /* 0x0000000616167981 */ /* 0x000ea2000c1e1b00 */
[C---:B------:R-:W-:Y:S01]  /*0df0*/  IMAD.WIDE R24, R0.reuse, 0x8, R20 ;  /* 0x0000000800187825 */ /* 0x040fe200078e0214 */
[----:B------:R-:W-:-:S04]  /*0e00*/  LEA R11, R0, R11, 0x2 ;  /* 0x0000000b000b7211 */ /* 0x000fc800078e10ff */
[----:B------:R-:W-:Y:S01]  /*0e10*/  ISETP.GE.AND P0, PT, R11, UR8, PT ;  /* 0x000000080b007c0c */ /* 0x000fe2000bf06270 */
[----:B--2---:R0:W-:-:S12]  /*0e20*/  STG.E.64 desc[UR6][R24.64], R22 ;  /* 0x0000001618007986 */ /* 0x0041d8000c101b06 */
[----:B------:R-:W-:Y:S05]  /*0e30*/  @!P0 BRA `(.L_x_9) ;  /* 0xfffffffc00b48947 */ /* 0x000fea000383ffff */
[----:B------:R-:W-:Y:S05]  /*0e40*/  EXIT ;  /* 0x000000000000794d */ /* 0x000fea0003800000 */
.L_x_10:
[----:B------:R-:W-:-:S00]  /*0e50*/  BRA `(.L_x_10) ;  /* 0xfffffffc00fc7947 */ /* 0x000fc0000383ffff */
[----:B------:R-:W-:-:S00]  /*0e60*/  NOP ;  /* 0x0000000000007918 */ /* 0x000fc00000000000 */
        /* <DEDUP_REMOVED lines=9> */
.L_x_11:


//--------------------- .nv.shared.reserved.0     --------------------------
	.section	.nv.shared.reserved.0,"aw",@nobits
	.weak		__nv_reservedSMEM_offset_0_alias
	.size		__nv_reservedSMEM_offset_0_alias, 0, 64
	.other		__nv_reservedSMEM_offset_0_alias,@"STO_CUDA_RESERVED_SHARED STV_DEFAULT"
__nv_reservedSMEM_offset_0_alias:
	.zero		0
	.zero		64


//--------------------- .nv.constant0._Z18compute_b_minus_RxPdS_S_S_Piii --------------------------
	.section	.nv.constant0._Z18compute_b_minus_RxPdS_S_S_Piii,"a",@progbits
	.sectionflags	@""
	.align	4
.nv.constant0._Z18compute_b_minus_RxPdS_S_S_Piii:
	.zero		944


//--------------------- SYMBOLS --------------------------

	.type		.nv.reservedSmem.offset0,@object
	.size		.nv.reservedSmem.offset0,0x4
